	.headerflags	@"EF_CUDA_TEXMODE_UNIFIED EF_CUDA_64BIT_ADDRESS EF_CUDA_SM86 EF_CUDA_VIRTUAL_SM(EF_CUDA_SM86)"
	.elftype	@"ET_EXEC"


//--------------------- .nv.info                  --------------------------
	.section	.nv.info,"",@"SHT_CUDA_INFO"
	.align	4


	//----- nvinfo : EIATTR_REGCOUNT
	.align		4
        /*0000*/ 	.byte	0x04, 0x2f
        /*0002*/ 	.short	(.L_1 - .L_0)
	.align		4
.L_0:
        /*0004*/ 	.word	index@(triton_mm)
        /*0008*/ 	.word	0x00000040


	//----- nvinfo : EIATTR_MIN_STACK_SIZE
	.align		4
.L_1:
        /*000c*/ 	.byte	0x04, 0x12
        /*000e*/ 	.short	(.L_3 - .L_2)
	.align		4
.L_2:
        /*0010*/ 	.word	index@(triton_mm)
        /*0014*/ 	.word	0x00000000


	//----- nvinfo : EIATTR_FRAME_SIZE
	.align		4
.L_3:
        /*0018*/ 	.byte	0x04, 0x11
        /*001a*/ 	.short	(.L_5 - .L_4)
	.align		4
.L_4:
        /*001c*/ 	.word	index@(triton_mm)
        /*0020*/ 	.word	0x00000000


	//----- nvinfo : EIATTR_MIN_STACK_SIZE
	.align		4
.L_5:
        /*0024*/ 	.byte	0x04, 0x12
        /*0026*/ 	.short	(.L_7 - .L_6)
	.align		4
.L_6:
        /*0028*/ 	.word	index@(triton_mm)
        /*002c*/ 	.word	0x00000000
.L_7:


//--------------------- .nv.info.triton_mm        --------------------------
	.section	.nv.info.triton_mm,"",@"SHT_CUDA_INFO"
	.sectionflags	@""
	.align	4


	//----- nvinfo : EIATTR_CUDA_API_VERSION
	.align		4
        /*0000*/ 	.byte	0x04, 0x37
        /*0002*/ 	.short	(.L_9 - .L_8)
.L_8:
        /*0004*/ 	.word	0x0000007c


	//----- nvinfo : EIATTR_SW2861232_WAR
	.align		4
.L_9:
        /*0008*/ 	.byte	0x01, 0x35
	.zero		2


	//----- nvinfo : EIATTR_PARAM_CBANK
	.align		4
        /*000c*/ 	.byte	0x04, 0x0a
        /*000e*/ 	.short	(.L_11 - .L_10)
	.align		4
.L_10:
        /*0010*/ 	.word	index@(.nv.constant0.triton_mm)
        /*0014*/ 	.short	0x0160
        /*0016*/ 	.short	0x0020


	//----- nvinfo : EIATTR_CBANK_PARAM_SIZE
	.align		4
.L_11:
        /*0018*/ 	.byte	0x03, 0x19
        /*001a*/ 	.short	0x0020


	//----- nvinfo : EIATTR_KPARAM_INFO
	.align		4
        /*001c*/ 	.byte	0x04, 0x17
        /*001e*/ 	.short	(.L_13 - .L_12)
.L_12:
        /*0020*/ 	.word	0x00000000
        /*0024*/ 	.short	0x0003
        /*0026*/ 	.short	0x0018
        /*0028*/ 	.byte	0x00, 0xf4, 0x21, 0x00


	//----- nvinfo : EIATTR_KPARAM_INFO
	.align		4
.L_13:
        /*002c*/ 	.byte	0x04, 0x17
        /*002e*/ 	.short	(.L_15 - .L_14)
.L_14:
        /*0030*/ 	.word	0x00000000
        /*0034*/ 	.short	0x0002
        /*0036*/ 	.short	0x0010
        /*0038*/ 	.byte	0x00, 0xf4, 0x21, 0x00


	//----- nvinfo : EIATTR_KPARAM_INFO
	.align		4
.L_15:
        /*003c*/ 	.byte	0x04, 0x17
        /*003e*/ 	.short	(.L_17 - .L_16)
.L_16:
        /*0040*/ 	.word	0x00000000
        /*0044*/ 	.short	0x0001
        /*0046*/ 	.short	0x0008
        /*0048*/ 	.byte	0x00, 0xf4, 0x21, 0x00


	//----- nvinfo : EIATTR_KPARAM_INFO
	.align		4
.L_17:
        /*004c*/ 	.byte	0x04, 0x17
        /*004e*/ 	.short	(.L_19 - .L_18)
.L_18:
        /*0050*/ 	.word	0x00000000
        /*0054*/ 	.short	0x0000
        /*0056*/ 	.short	0x0000
        /*0058*/ 	.byte	0x00, 0xf4, 0x21, 0x00


	//----- nvinfo : EIATTR_MAXREG_COUNT
	.align		4
.L_19:
        /*005c*/ 	.byte	0x03, 0x1b
        /*005e*/ 	.short	0x00ff


	//----- nvinfo : EIATTR_EXIT_INSTR_OFFSETS
	.align		4
        /*0060*/ 	.byte	0x04, 0x1c
        /*0062*/ 	.short	(.L_21 - .L_20)


	//   ....[0]....
.L_20:
        /*0064*/ 	.word	0x000019d0


	//   ....[1]....
        /*0068*/ 	.word	0x00001a20


	//----- nvinfo : EIATTR_REQNTID
	.align		4
.L_21:
        /*006c*/ 	.byte	0x04, 0x10
        /*006e*/ 	.short	(.L_23 - .L_22)
.L_22:
        /*0070*/ 	.word	0x00000100
        /*0074*/ 	.word	0x00000001
        /*0078*/ 	.word	0x00000001
.L_23:


//--------------------- .nv.callgraph             --------------------------
	.section	.nv.callgraph,"",@"SHT_CUDA_CALLGRAPH"
	.align	4
	.sectionentsize	8
	.align		4
        /*0000*/ 	.word	0x00000000
	.align		4
        /*0004*/ 	.word	0xffffffff
	.align		4
        /*0008*/ 	.word	0x00000000
	.align		4
        /*000c*/ 	.word	0xfffffffe
	.align		4
        /*0010*/ 	.word	0x00000000
	.align		4
        /*0014*/ 	.word	0xfffffffd
	.align		4
        /*0018*/ 	.word	0x00000000
	.align		4
        /*001c*/ 	.word	0xfffffffc


//--------------------- .nv.rel.action            --------------------------
	.section	.nv.rel.action,"",@"SHT_CUDA_RELOCINFO"
	.align	8
	.sectionentsize	8
        /*0000*/ 	.byte	0x73, 0x00, 0x00, 0x00, 0x00, 0x00, 0x00, 0x00, 0x00, 0x00, 0x00, 0x11, 0x25, 0x00, 0x05, 0x36


//--------------------- .nv.constant0.triton_mm   --------------------------
	.section	.nv.constant0.triton_mm,"a",@progbits
	.sectionflags	@""
	.align	4
.nv.constant0.triton_mm:
	.zero		384


//--------------------- .text.triton_mm           --------------------------
	.section	.text.triton_mm,"ax",@progbits
	.sectionflags	@"SHF_BARRIERS=1"
	.sectioninfo	@"SHI_REGISTERS=64"
	.align	128
        .global         triton_mm
        .type           triton_mm,@function
        .size           triton_mm,(.L_x_2 - triton_mm)
        .other          triton_mm,@"STO_CUDA_ENTRY STV_DEFAULT"
triton_mm:
.text.triton_mm:
[----:B------:R-:W-:Y:S02]  /*0000*/  IMAD.MOV.U32 R1, RZ, RZ, c[0x0][0x28] ;  /* 0x00000a00ff017624 */ /* 0x000fe400078e00ff */
[----:B------:R-:W1:Y:S01]  /*0010*/  S2R R9, SR_CTAID.X ;  /* 0x0000000000097919 */ /* 0x000e620000002500 */
[----:B------:R-:W-:Y:S01]  /*0020*/  IMAD.MOV.U32 R5, RZ, RZ, -0x8 ;  /* 0xfffffff8ff057424 */ /* 0x000fe200078e00ff */
[----:B------:R-:W-:Y:S01]  /*0030*/  ULDC.64 UR6, c[0x0][0x118] ;  /* 0x0000460000067ab9 */ /* 0x000fe20000000a00 */
[----:B------:R-:W-:Y:S01]  /*0040*/  CS2R R52, SRZ ;  /* 0x0000000000347805 */ /* 0x000fe2000001ff00 */
        /* <DEDUP_REMOVED lines=11> */
[----:B------:R-:W-:Y:S01]  /*0100*/  UMOV UR4, 0xffffffff ;  /* 0xffffffff00047882 */ /* 0x000fe20000000000 */
[----:B-1----:R-:W-:Y:S01]  /*0110*/  IMAD.HI R0, R9, 0x2aaaaaab, RZ ;  /* 0x2aaaaaab09007827 */ /* 0x002fe200078e02ff */
[----:B------:R-:W-:-:S02]  /*0120*/  IABS R6, R9 ;  /* 0x0000000900067213 */ /* 0x000fc40000000000 */
[----:B------:R-:W-:Y:S02]  /*0130*/  ISETP.GE.AND P2, PT, R9, RZ, PT ;  /* 0x000000ff0900720c */ /* 0x000fe40003f46270 */
[----:B------:R-:W-:-:S04]  /*0140*/  SHF.R.U32.HI R3, RZ, 0x1f, R0 ;  /* 0x0000001fff037819 */ /* 0x000fc80000011600 */
[----:B------:R-:W-:-:S05]  /*0150*/  LEA.HI.SX32 R0, R0, R3, 0x19 ;  /* 0x0000000300007211 */ /* 0x000fca00078fcaff */
[C---:B------:R-:W-:Y:S02]  /*0160*/  IMAD R2, R0.reuse, R5, 0x41 ;  /* 0x0000004100027424 */ /* 0x040fe400078e0205 */
[----:B------:R-:W-:-:S03]  /*0170*/  IMAD R7, R0, -0x300, R9 ;  /* 0xfffffd0000077824 */ /* 0x000fc600078e0209 */
[----:B------:R-:W-:-:S04]  /*0180*/  IMNMX R4, R2, 0x8, PT ;  /* 0x0000000802047817 */ /* 0x000fc80003800200 */
[-C--:B------:R-:W-:Y:S02]  /*0190*/  IABS R8, R4.reuse ;  /* 0x0000000400087213 */ /* 0x080fe40000000000 */
[----:B------:R-:W-:Y:S02]  /*01a0*/  IABS R10, R4 ;  /* 0x00000004000a7213 */ /* 0x000fe40000000000 */
[----:B------:R-:W1:Y:S08]  /*01b0*/  I2F.RP R5, R8 ;  /* 0x0000000800057306 */ /* 0x000e700000209400 */
[----:B-1----:R-:W1:Y:S02]  /*01c0*/  MUFU.RCP R5, R5 ;  /* 0x0000000500057308 */ /* 0x002e640000001000 */
[----:B-1----:R-:W-:-:S02]  /*01d0*/  IADD3 R2, R5, 0xffffffe, RZ ;  /* 0x0ffffffe05027810 */ /* 0x002fc40007ffe0ff */
[----:B------:R-:W-:-:S04]  /*01e0*/  IABS R5, R7 ;  /* 0x0000000700057213 */ /* 0x000fc80000000000 */
[----:B------:R1:W2:Y:S01]  /*01f0*/  F2I.FTZ.U32.TRUNC.NTZ R3, R2 ;  /* 0x0000000200037305 */ /* 0x0002a2000021f000 */
[----:B------:R-:W-:-:S04]  /*0200*/  LOP3.LUT R7, R7, R4, RZ, 0x3c, !PT ;  /* 0x0000000407077212 */ /* 0x000fc800078e3cff */
[----:B------:R-:W-:Y:S01]  /*0210*/  ISETP.GE.AND P4, PT, R7, RZ, PT ;  /* 0x000000ff0700720c */ /* 0x000fe20003f86270 */
[----:B-1----:R-:W-:Y:S02]  /*0220*/  IMAD.MOV.U32 R2, RZ, RZ, RZ ;  /* 0x000000ffff027224 */ /* 0x002fe400078e00ff */
[----:B--2---:R-:W-:-:S04]  /*0230*/  IMAD.MOV R11, RZ, RZ, -R3 ;  /* 0x000000ffff0b7224 */ /* 0x004fc800078e0a03 */
[----:B------:R-:W-:-:S04]  /*0240*/  IMAD R11, R11, R8, RZ ;  /* 0x000000080b0b7224 */ /* 0x000fc800078e02ff */
[----:B------:R-:W-:-:S04]  /*0250*/  IMAD.HI.U32 R3, R3, R11, R2 ;  /* 0x0000000b03037227 */ /* 0x000fc800078e0002 */
[----:B------:R-:W-:Y:S02]  /*0260*/  IMAD.MOV R11, RZ, RZ, -R10 ;  /* 0x000000ffff0b7224 */ /* 0x000fe400078e0a0a */
[----:B------:R-:W-:Y:S02]  /*0270*/  IMAD.MOV.U32 R10, RZ, RZ, R5 ;  /* 0x000000ffff0a7224 */ /* 0x000fe400078e0005 */
[----:B------:R-:W-:-:S04]  /*0280*/  IMAD.HI.U32 R2, R3, R6, RZ ;  /* 0x0000000603027227 */ /* 0x000fc800078e00ff */
[----:B------:R-:W-:-:S04]  /*0290*/  IMAD.HI.U32 R5, R3, R10, RZ ;  /* 0x0000000a03057227 */ /* 0x000fc800078e00ff */
[-C--:B------:R-:W-:Y:S02]  /*02a0*/  IMAD R3, R2, R11.reuse, R6 ;  /* 0x0000000b02037224 */ /* 0x080fe400078e0206 */
[----:B------:R-:W-:Y:S01]  /*02b0*/  IMAD R6, R5, R11, R10 ;  /* 0x0000000b05067224 */ /* 0x000fe200078e020a */
[----:B------:R-:W1:Y:S02]  /*02c0*/  S2R R2, SR_TID.X ;  /* 0x0000000000027919 */ /* 0x000e640000002100 */
[C---:B------:R-:W-:Y:S02]  /*02d0*/  ISETP.GT.U32.AND P0, PT, R8.reuse, R3, PT ;  /* 0x000000030800720c */ /* 0x040fe40003f04070 */
[----:B------:R-:W-:-:S11]  /*02e0*/  ISETP.GT.U32.AND P3, PT, R8, R6, PT ;  /* 0x000000060800720c */ /* 0x000fd60003f64070 */
[--C-:B------:R-:W-:Y:S02]  /*02f0*/  @!P0 IMAD.IADD R3, R3, 0x1, -R8.reuse ;  /* 0x0000000103038824 */ /* 0x100fe400078e0a08 */
[----:B------:R-:W-:Y:S01]  /*0300*/  @!P3 IMAD.IADD R6, R6, 0x1, -R8 ;  /* 0x000000010606b824 */ /* 0x000fe200078e0a08 */
[----:B------:R-:W-:Y:S02]  /*0310*/  @!P3 IADD3 R5, R5, 0x1, RZ ;  /* 0x000000010505b810 */ /* 0x000fe40007ffe0ff */
[----:B------:R-:W-:Y:S02]  /*0320*/  ISETP.GT.U32.AND P1, PT, R8, R3, PT ;  /* 0x000000030800720c */ /* 0x000fe40003f24070 */
[----:B------:R-:W-:Y:S02]  /*0330*/  ISETP.GE.U32.AND P0, PT, R6, R8, PT ;  /* 0x000000080600720c */ /* 0x000fe40003f06070 */
[--C-:B-1----:R-:W-:Y:S01]  /*0340*/  SHF.R.U32.HI R55, RZ, 0x2, R2.reuse ;  /* 0x00000002ff377819 */ /* 0x102fe20000011602 */
[C---:B------:R-:W-:Y:S01]  /*0350*/  IMAD.SHL.U32 R6, R2.reuse, 0x8, RZ ;  /* 0x0000000802067824 */ /* 0x040fe200078e00ff */
[----:B------:R-:W-:Y:S01]  /*0360*/  SHF.R.U32.HI R54, RZ, 0x1, R2 ;  /* 0x00000001ff367819 */ /* 0x000fe20000011602 */
[C---:B------:R-:W-:Y:S01]  /*0370*/  IMAD.SHL.U32 R10, R2.reuse, 0x10, RZ ;  /* 0x00000010020a7824 */ /* 0x040fe200078e00ff */
[----:B------:R-:W-:Y:S01]  /*0380*/  SGXT.U32 R55, R55, 0x6 ;  /* 0x000000063737781a */ /* 0x000fe20000000000 */
[----:B------:R-:W-:Y:S01]  /*0390*/  IMAD.SHL.U32 R61, R2, 0x4, RZ ;  /* 0x00000004023d7824 */ /* 0x000fe200078e00ff */
[----:B------:R-:W-:-:S02]  /*03a0*/  SGXT.U32 R54, R54, 0x7 ;  /* 0x000000073636781a */ /* 0x000fc40000000000 */
[----:B------:R-:W-:Y:S01]  /*03b0*/  LOP3.LUT R9, R6, 0x18, RZ, 0xc0, !PT ;  /* 0x0000001806097812 */ /* 0x000fe200078ec0ff */
[----:B------:R-:W-:Y:S01]  /*03c0*/  @!P1 IMAD.IADD R3, R3, 0x1, -R8 ;  /* 0x0000000103039824 */ /* 0x000fe200078e0a08 */
[----:B------:R-:W-:Y:S02]  /*03d0*/  LOP3.LUT R10, R10, 0x10, RZ, 0xc0, !PT ;  /* 0x000000100a0a7812 */ /* 0x000fe400078ec0ff */
[----:B------:R-:W-:Y:S01]  /*03e0*/  @P0 IADD3 R5, R5, 0x1, RZ ;  /* 0x0000000105050810 */ /* 0x000fe20007ffe0ff */
[----:B------:R-:W-:Y:S01]  /*03f0*/  @!P2 IMAD.MOV R3, RZ, RZ, -R3 ;  /* 0x000000ffff03a224 */ /* 0x000fe200078e0a03 */
[----:B------:R-:W-:Y:S02]  /*0400*/  ISETP.NE.AND P0, PT, R4, RZ, PT ;  /* 0x000000ff0400720c */ /* 0x000fe40003f05270 */
[----:B------:R-:W-:Y:S01]  /*0410*/  LOP3.LUT R4, RZ, R4, RZ, 0x33, !PT ;  /* 0x00000004ff047212 */ /* 0x000fe200078e33ff */
[----:B------:R-:W-:Y:S01]  /*0420*/  @!P4 IMAD.MOV R5, RZ, RZ, -R5 ;  /* 0x000000ffff05c224 */ /* 0x000fe200078e0a05 */
[----:B------:R-:W-:-:S02]  /*0430*/  LOP3.LUT R12, R2, 0x80, RZ, 0xc0, !PT ;  /* 0x00000080020c7812 */ /* 0x000fc400078ec0ff */
[C---:B------:R-:W-:Y:S02]  /*0440*/  SEL R3, R4.reuse, R3, !P0 ;  /* 0x0000000304037207 */ /* 0x040fe40004000000 */
[----:B------:R-:W-:-:S03]  /*0450*/  SEL R59, R4, R5, !P0 ;  /* 0x00000005043b7207 */ /* 0x000fc60004000000 */
[----:B------:R-:W-:Y:S02]  /*0460*/  IMAD R3, R0, 0x8, R3 ;  /* 0x0000000800037824 */ /* 0x000fe400078e0203 */
[----:B------:R-:W-:Y:S02]  /*0470*/  IMAD.SHL.U32 R59, R59, 0x80, RZ ;  /* 0x000000803b3b7824 */ /* 0x000fe400078e00ff */
[----:B------:R-:W-:Y:S01]  /*0480*/  IMAD.SHL.U32 R60, R3, 0x40, RZ ;  /* 0x00000040033c7824 */ /* 0x000fe200078e00ff */
[----:B------:R-:W-:Y:S02]  /*0490*/  LOP3.LUT R3, R2, 0x8, RZ, 0xc0, !PT ;  /* 0x0000000802037812 */ /* 0x000fe400078ec0ff */
[----:B------:R-:W-:Y:S02]  /*04a0*/  LOP3.LUT R4, R59, R54, RZ, 0xfc, !PT ;  /* 0x000000363b047212 */ /* 0x000fe400078efcff */
[----:B------:R-:W-:Y:S01]  /*04b0*/  LOP3.LUT R0, R60, R55, RZ, 0xfc, !PT ;  /* 0x000000373c007212 */ /* 0x000fe200078efcff */
[C---:B------:R-:W-:Y:S01]  /*04c0*/  IMAD.SHL.U32 R11, R3.reuse, 0x2, RZ ;  /* 0x00000002030b7824 */ /* 0x040fe200078e00ff */
[----:B------:R-:W-:Y:S01]  /*04d0*/  LOP3.LUT R3, R3, 0x7, R2, 0xf8, !PT ;  /* 0x0000000703037812 */ /* 0x000fe200078ef802 */
[----:B------:R-:W-:-:S03]  /*04e0*/  IMAD.HI R7, R4, 0x2aaaaaab, RZ ;  /* 0x2aaaaaab04077827 */ /* 0x000fc600078e02ff */
[----:B------:R-:W-:Y:S01]  /*04f0*/  LOP3.LUT R13, R10, R11, RZ, 0x3c, !PT ;  /* 0x0000000b0a0d7212 */ /* 0x000fe200078e3cff */
[----:B------:R-:W-:Y:S01]  /*0500*/  IMAD.HI R5, R0, 0x7f807f81, RZ ;  /* 0x7f807f8100057827 */ /* 0x000fe200078e02ff */
[----:B------:R-:W-:Y:S02]  /*0510*/  SHF.R.U32.HI R8, RZ, 0x1f, R7 ;  /* 0x0000001fff087819 */ /* 0x000fe40000011607 */
[----:B------:R-:W-:Y:S01]  /*0520*/  LOP3.LUT R56, R11, 0x10, R61, 0x78, !PT ;  /* 0x000000100b387812 */ /* 0x000fe200078e783d */
[----:B------:R-:W-:Y:S01]  /*0530*/  IMAD R54, R54, 0x20, R13 ;  /* 0x0000002036367824 */ /* 0x000fe200078e020d */
[----:B------:R-:W-:Y:S02]  /*0540*/  SHF.R.U32.HI R6, RZ, 0x1f, R5 ;  /* 0x0000001fff067819 */ /* 0x000fe40000011605 */
[----:B------:R-:W-:Y:S02]  /*0550*/  LEA.HI R7, R7, R8, RZ, 0x15 ;  /* 0x0000000807077211 */ /* 0x000fe400078fa8ff */
[----:B------:R-:W-:-:S02]  /*0560*/  LEA.HI.SX32 R5, R5, R6, 0x15 ;  /* 0x0000000605057211 */ /* 0x000fc400078faaff */
[----:B------:R-:W-:Y:S01]  /*0570*/  LOP3.LUT R6, R9, 0x10, R2, 0x78, !PT ;  /* 0x0000001009067812 */ /* 0x000fe200078e7802 */
[----:B------:R-:W-:Y:S01]  /*0580*/  IMAD R7, R7, -0x3000, R4 ;  /* 0xffffd00007077824 */ /* 0x000fe200078e0204 */
[----:B------:R-:W-:Y:S01]  /*0590*/  SHF.R.U32.HI R4, RZ, 0x3, R12 ;  /* 0x00000003ff047819 */ /* 0x000fe2000001160c */
[----:B------:R-:W-:Y:S01]  /*05a0*/  IMAD R5, R5, -0x1010, R0 ;  /* 0xffffeff005057824 */ /* 0x000fe200078e0200 */
[----:B------:R-:W-:Y:S01]  /*05b0*/  SHF.R.U32.HI R0, RZ, 0x2, R2 ;  /* 0x00000002ff007819 */ /* 0x000fe20000011602 */
[----:B------:R-:W-:Y:S01]  /*05c0*/  IMAD R7, R7, 0xc00, R10 ;  /* 0x00000c0007077824 */ /* 0x000fe200078e020a */
[----:B------:R-:W-:Y:S01]  /*05d0*/  CS2R R12, SRZ ;  /* 0x00000000000c7805 */ /* 0x000fe2000001ff00 */
[----:B------:R-:W-:Y:S01]  /*05e0*/  IMAD R5, R5, 0xc00, R9 ;  /* 0x00000c0005057824 */ /* 0x000fe200078e0209 */
[----:B------:R-:W-:Y:S01]  /*05f0*/  LOP3.LUT R9, R3, R4, RZ, 0xfc, !PT ;  /* 0x0000000403097212 */ /* 0x000fe200078efcff */
[----:B------:R-:W-:Y:S01]  /*0600*/  IMAD R55, R55, 0x20, R6 ;  /* 0x0000002037377824 */ /* 0x000fe200078e0206 */
[----:B------:R-:W-:-:S02]  /*0610*/  IADD3 R50, P1, R7, c[0x0][0x168], RZ ;  /* 0x00005a0007327a10 */ /* 0x000fc40007f3e0ff */
[----:B------:R-:W-:Y:S02]  /*0620*/  IADD3 R46, P0, R5, c[0x0][0x160], RZ ;  /* 0x00005800052e7a10 */ /* 0x000fe40007f1e0ff */
[----:B------:R-:W-:Y:S02]  /*0630*/  LEA.HI.X.SX32 R51, R7, c[0x0][0x16c], 0x1, P1 ;  /* 0x00005b0007337a11 */ /* 0x000fe400008f0eff */
[----:B------:R-:W-:Y:S02]  /*0640*/  LEA.HI.X.SX32 R47, R5, c[0x0][0x164], 0x1, P0 ;  /* 0x00005900052f7a11 */ /* 0x000fe400000f0eff */
[----:B------:R-:W-:Y:S02]  /*0650*/  LOP3.LUT R6, R0, 0x18, RZ, 0xc0, !PT ;  /* 0x0000001800067812 */ /* 0x000fe400078ec0ff */
[----:B------:R-:W-:Y:S01]  /*0660*/  LOP3.LUT R0, R2, 0x10, R61, 0x48, !PT ;  /* 0x0000001002007812 */ /* 0x000fe200078e483d */
[----:B------:R1:W-:Y:S01]  /*0670*/  LDGSTS.E.64 [R55+0x3000], [R46.64] ;  /* 0x030000002e377fae */ /* 0x0003e2000b921a46 */
[----:B------:R-:W-:-:S02]  /*0680*/  LOP3.LUT R3, R4, 0xf, R2, 0xf8, !PT ;  /* 0x0000000f04037812 */ /* 0x000fc400078ef802 */
[----:B------:R-:W-:Y:S01]  /*0690*/  LOP3.LUT R11, R6, 0x7, R2, 0xf8, !PT ;  /* 0x00000007060b7812 */ /* 0x000fe200078ef802 */
[----:B------:R-:W0:Y:S01]  /*06a0*/  LDGDEPBAR ;  /* 0x00000000000079af */ /* 0x000e220000000000 */
[--C-:B------:R-:W-:Y:S01]  /*06b0*/  IMAD R57, R9, 0x20, R0.reuse ;  /* 0x0000002009397824 */ /* 0x100fe200078e0200 */
[----:B------:R-:W-:Y:S01]  /*06c0*/  IADD3 R48, P0, R50, 0x60, RZ ;  /* 0x0000006032307810 */ /* 0x000fe20007f1e0ff */
[----:B------:R-:W-:Y:S01]  /*06d0*/  IMAD R58, R3, 0x20, R0 ;  /* 0x00000020033a7824 */ /* 0x000fe200078e0200 */
[----:B------:R2:W-:Y:S01]  /*06e0*/  LDGSTS.E.BYPASS.128 [R54], [R50.64] ;  /* 0x0000000032367fae */ /* 0x0005e2000b901c46 */
[----:B------:R-:W-:Y:S01]  /*06f0*/  IADD3 R49, P1, R46, 0x60, RZ ;  /* 0x000000602e317810 */ /* 0x000fe20007f3e0ff */
[----:B------:R-:W-:Y:S01]  /*0700*/  IMAD R56, R11, 0x20, R56 ;  /* 0x000000200b387824 */ /* 0x000fe200078e0238 */
[----:B------:R-:W-:Y:S01]  /*0710*/  CS2R R8, SRZ ;  /* 0x0000000000087805 */ /* 0x000fe2000001ff00 */
[----:B------:R-:W0:Y:S01]  /*0720*/  LDGDEPBAR ;  /* 0x00000000000079af */ /* 0x000e220000000000 */
[----:B------:R-:W-:Y:S01]  /*0730*/  IMAD.MOV.U32 R0, RZ, RZ, 0x2 ;  /* 0x00000002ff007424 */ /* 0x000fe200078e00ff */
[----:B------:R-:W-:Y:S01]  /*0740*/  CS2R R10, SRZ ;  /* 0x00000000000a7805 */ /* 0x000fe2000001ff00 */
[----:B------:R-:W-:Y:S01]  /*0750*/  CS2R R4, SRZ ;  /* 0x0000000000047805 */ /* 0x000fe2000001ff00 */
[----:B------:R-:W-:Y:S01]  /*0760*/  BAR.SYNC.DEFER_BLOCKING 0x0 ;  /* 0x0000000000007b1d */ /* 0x000fe20000010000 */
[----:B------:R-:W-:Y:S01]  /*0770*/  CS2R R6, SRZ ;  /* 0x0000000000067805 */ /* 0x000fe2000001ff00 */
[----:B------:R-:W-:-:S04]  /*0780*/  IADD3 R57, R57, 0x400, RZ ;  /* 0x0000040039397810 */ /* 0x000fc80007ffe0ff */
[----:B------:R-:W-:Y:S01]  /*0790*/  @!PT LDS RZ, [RZ] ;  /* 0x00000000fffff984 */ /* 0x000fe20000000800 */
[----:B------:R-:W-:Y:S01]  /*07a0*/  @!PT LDS RZ, [RZ] ;  /* 0x00000000fffff984 */ /* 0x000fe20000000800 */
[----:B------:R-:W-:Y:S01]  /*07b0*/  @!PT LDS RZ, [RZ] ;  /* 0x00000000fffff984 */ /* 0x000fe20000000800 */
[----:B------:R1:W-:Y:S04]  /*07c0*/  LDGSTS.E.64 [R55+0x3800], [R46.64+0x20] ;  /* 0x038000202e377fae */ /* 0x0003e8000b921a46 */
[----:B------:R-:W0:Y:S04]  /*07d0*/  LDGDEPBAR ;  /* 0x00000000000079af */ /* 0x000e280000000000 */
[----:B------:R2:W-:Y:S04]  /*07e0*/  LDGSTS.E.BYPASS.128 [R54+0x1000], [R50.64+0x20] ;  /* 0x0100002032367fae */ /* 0x0005e8000b901c46 */
[----:B------:R-:W0:Y:S04]  /*07f0*/  LDGDEPBAR ;  /* 0x00000000000079af */ /* 0x000e280000000000 */
[----:B------:R-:W-:Y:S06]  /*0800*/  BAR.SYNC.DEFER_BLOCKING 0x0 ;  /* 0x0000000000007b1d */ /* 0x000fec0000010000 */
[----:B------:R-:W-:Y:S01]  /*0810*/  @!PT LDS RZ, [RZ] ;  /* 0x00000000fffff984 */ /* 0x000fe20000000800 */
[----:B------:R-:W-:Y:S01]  /*0820*/  @!PT LDS RZ, [RZ] ;  /* 0x00000000fffff984 */ /* 0x000fe20000000800 */
[----:B------:R-:W-:Y:S01]  /*0830*/  @!PT LDS RZ, [RZ] ;  /* 0x00000000fffff984 */ /* 0x000fe20000000800 */
[----:B------:R1:W-:Y:S04]  /*0840*/  LDGSTS.E.64 [R55+0x4000], [R46.64+0x40] ;  /* 0x040000402e377fae */ /* 0x0003e8000b921a46 */
[----:B------:R-:W0:Y:S04]  /*0850*/  LDGDEPBAR ;  /* 0x00000000000079af */ /* 0x000e280000000000 */
[----:B------:R2:W-:Y:S04]  /*0860*/  LDGSTS.E.BYPASS.128 [R54+0x2000], [R50.64+0x40] ;  /* 0x0200004032367fae */ /* 0x0005e8000b901c46 */
[----:B------:R-:W0:Y:S01]  /*0870*/  LDGDEPBAR ;  /* 0x00000000000079af */ /* 0x000e220000000000 */
[----:B-1----:R-:W-:-:S02]  /*0880*/  IMAD.X R46, RZ, RZ, R47, P1 ;  /* 0x000000ffff2e7224 */ /* 0x002fc400008e062f */
[----:B--2---:R-:W-:Y:S02]  /*0890*/  IMAD.X R50, RZ, RZ, R51, P0 ;  /* 0x000000ffff327224 */ /* 0x004fe400000e0633 */
.L_x_0:
[----:B------:R-:W-:-:S04]  /*08a0*/  DEPBAR.LE SB0, 0x4 ;  /* 0x000081000000791a */ /* 0x000fc80000000000 */
[----:B------:R-:W-:Y:S01]  /*08b0*/  UIADD3 UR4, UR4, 0x1, URZ ;  /* 0x0000000104047890 */ /* 0x000fe2000fffe03f */
[----:B------:R-:W-:Y:S01]  /*08c0*/  IADD3 R0, R0, 0x1, RZ ;  /* 0x0000000100007810 */ /* 0x000fe20007ffe0ff */
[----:B------:R-:W-:Y:S01]  /*08d0*/  IMAD.MOV.U32 R51, RZ, RZ, R50 ;  /* 0x000000ffff337224 */ /* 0x000fe200078e0032 */
[----:B------:R-:W-:Y:S01]  /*08e0*/  BAR.SYNC.DEFER_BLOCKING 0x0 ;  /* 0x0000000000007b1d */ /* 0x000fe20000010000 */
[----:B------:R-:W-:Y:S01]  /*08f0*/  UISETP.GE.AND UP0, UPT, UR4, 0x3, UPT ;  /* 0x000000030400788c */ /* 0x000fe2000bf06270 */
[----:B------:R-:W-:Y:S01]  /*0900*/  ISETP.GE.U32.AND P0, PT, R52, 0x5d, PT ;  /* 0x0000005d3400780c */ /* 0x000fe20003f06070 */
[----:B------:R-:W-:Y:S01]  /*0910*/  IMAD.MOV.U32 R50, RZ, RZ, R48 ;  /* 0x000000ffff327224 */ /* 0x000fe200078e0030 */
[C---:B------:R-:W-:Y:S01]  /*0920*/  ISETP.GE.AND P1, PT, R0.reuse, 0x3, PT ;  /* 0x000000030000780c */ /* 0x040fe20003f26270 */
[----:B------:R-:W-:Y:S01]  /*0930*/  USEL UR4, UR4, URZ, !UP0 ;  /* 0x0000003f04047287 */ /* 0x000fe2000c000000 */
[----:B------:R-:W-:Y:S02]  /*0940*/  ISETP.GE.U32.AND.EX P0, PT, R53, RZ, PT, P0 ;  /* 0x000000ff3500720c */ /* 0x000fe40003f06100 */
[----:B------:R-:W-:Y:S01]  /*0950*/  SEL R0, R0, RZ, !P1 ;  /* 0x000000ff00007207 */ /* 0x000fe20004800000 */
[----:B------:R-:W-:Y:S01]  /*0960*/  ULEA UR5, UR4, 0x3000, 0xb ;  /* 0x0000300004057891 */ /* 0x000fe2000f8e583f */
[----:B------:R-:W-:Y:S01]  /*0970*/  IADD3 R48, P1, R52, 0x1, RZ ;  /* 0x0000000134307810 */ /* 0x000fe20007f3e0ff */
[----:B------:R-:W-:Y:S01]  /*0980*/  IMAD.U32 R47, RZ, RZ, UR4 ;  /* 0x00000004ff2f7e24 */ /* 0x000fe2000f8e00ff */
[----:B------:R-:W-:-:S03]  /*0990*/  UIADD3 UR4, UR4, 0x1, URZ ;  /* 0x0000000104047890 */ /* 0x000fc6000fffe03f */
[----:B------:R-:W-:Y:S01]  /*09a0*/  IMAD R47, R47, 0x1000, R56 ;  /* 0x000010002f2f7824 */ /* 0x000fe200078e0238 */
[----:B------:R-:W-:-:S04]  /*09b0*/  UISETP.GE.AND UP0, UPT, UR4, 0x3, UPT ;  /* 0x000000030400788c */ /* 0x000fc8000bf06270 */
[----:B------:R-:W-:Y:S01]  /*09c0*/  USEL UR4, UR4, URZ, !UP0 ;  /* 0x0000003f04047287 */ /* 0x000fe2000c000000 */
[----:B------:R-:W-:Y:S04]  /*09d0*/  LDSM.16.M88.4 R40, [R58+UR5] ;  /* 0x000000053a28783b */ /* 0x000fe80008000200 */
[----:B------:R-:W1:Y:S04]  /*09e0*/  LDSM.16.M88.2 R16, [R47] ;  /* 0x000000002f10783b */ /* 0x000e680000000100 */
[----:B------:R-:W2:Y:S04]  /*09f0*/  LDSM.16.M88.2 R2, [R47+0x400] ;  /* 0x000400002f02783b */ /* 0x000ea80000000100 */
[----:B------:R-:W3:Y:S04]  /*0a00*/  LDSM.16.M88.2 R18, [R47+0x800] ;  /* 0x000800002f12783b */ /* 0x000ee80000000100 */
[----:B------:R4:W3:Y:S02]  /*0a10*/  LDSM.16.M88.2 R44, [R47+0xc00] ;  /* 0x000c00002f2c783b */ /* 0x0008e40000000100 */
[----:B----4-:R-:W-:-:S02]  /*0a20*/  IMAD.MOV.U32 R47, RZ, RZ, R46 ;  /* 0x000000ffff2f7224 */ /* 0x010fc400078e002e */
[----:B------:R-:W-:Y:S02]  /*0a30*/  IMAD.MOV.U32 R46, RZ, RZ, R49 ;  /* 0x000000ffff2e7224 */ /* 0x000fe400078e0031 */
[----:B------:R-:W-:-:S04]  /*0a40*/  IMAD.U32 R49, RZ, RZ, UR4 ;  /* 0x00000004ff317e24 */ /* 0x000fc8000f8e00ff */
[----:B------:R-:W-:Y:S01]  /*0a50*/  IMAD R49, R49, 0x1000, R56 ;  /* 0x0000100031317824 */ /* 0x000fe200078e0238 */
[C---:B-1----:R-:W-:Y:S08]  /*0a60*/  IMMA.16832.S8.S8.SAT R8, R40.reuse.ROW, R16.COL, R8 ;  /* 0x0000001028087237 */ /* 0x042ff00000445c08 */
[C---:B--2---:R-:W-:Y:S08]  /*0a70*/  IMMA.16832.S8.S8.SAT R20, R40.reuse.ROW, R2.COL, R20 ;  /* 0x0000000228147237 */ /* 0x044ff00000445c14 */
[C---:B---3--:R-:W-:Y:S08]  /*0a80*/  IMMA.16832.S8.S8.SAT R24, R40.reuse.ROW, R18.COL, R24 ;  /* 0x0000001228187237 */ /* 0x048ff00000445c18 */
[----:B------:R-:W-:Y:S01]  /*0a90*/  IMMA.16832.S8.S8.SAT R28, R40.ROW, R44.COL, R28 ;  /* 0x0000002c281c7237 */ /* 0x000fe20000445c1c */
[----:B------:R-:W1:Y:S01]  /*0aa0*/  LDSM.16.M88.4 R40, [R57+UR5] ;  /* 0x000000053928783b */ /* 0x000e620008000200 */
[----:B------:R-:W-:-:S02]  /*0ab0*/  ULEA UR5, UR4, 0x3000, 0xb ;  /* 0x0000300004057891 */ /* 0x000fc4000f8e583f */
[----:B------:R-:W-:-:S04]  /*0ac0*/  UIADD3 UR4, UR4, 0x1, URZ ;  /* 0x0000000104047890 */ /* 0x000fc8000fffe03f */
[----:B------:R-:W-:-:S04]  /*0ad0*/  UISETP.GE.AND UP0, UPT, UR4, 0x3, UPT ;  /* 0x000000030400788c */ /* 0x000fc8000bf06270 */
[----:B------:R-:W-:Y:S01]  /*0ae0*/  USEL UR4, UR4, URZ, !UP0 ;  /* 0x0000003f04047287 */ /* 0x000fe2000c000000 */
[C---:B-1----:R-:W-:Y:S07]  /*0af0*/  IMMA.16832.S8.S8.SAT R4, R40.reuse.ROW, R16.COL, R4 ;  /* 0x0000001028047237 */ /* 0x042fee0000445c04 */
[C---:B------:R-:W-:Y:S01]  /*0b00*/  IMAD R16, R0.reuse, 0x800, R55 ;  /* 0x0000080000107824 */ /* 0x040fe200078e0237 */
[----:B------:R-:W-:Y:S01]  /*0b10*/  BAR.SYNC.DEFER_BLOCKING 0x0 ;  /* 0x0000000000007b1d */ /* 0x000fe20000010000 */
[C---:B------:R-:W-:Y:S08]  /*0b20*/  IMMA.16832.S8.S8.SAT R32, R40.reuse.ROW, R2.COL, R32 ;  /* 0x0000000228207237 */ /* 0x040ff00000445c20 */
[C---:B------:R-:W-:Y:S08]  /*0b30*/  IMMA.16832.S8.S8.SAT R36, R40.reuse.ROW, R18.COL, R36 ;  /* 0x0000001228247237 */ /* 0x040ff00000445c24 */
[----:B------:R-:W-:Y:S01]  /*0b40*/  IMMA.16832.S8.S8.SAT R12, R40.ROW, R44.COL, R12 ;  /* 0x0000002c280c7237 */ /* 0x000fe20000445c0c */
[----:B------:R-:W-:Y:S01]  /*0b50*/  @!PT LDS RZ, [RZ] ;  /* 0x00000000fffff984 */ /* 0x000fe20000000800 */
[----:B------:R-:W-:Y:S01]  /*0b60*/  @!PT LDS RZ, [RZ] ;  /* 0x00000000fffff984 */ /* 0x000fe20000000800 */
[----:B------:R-:W-:Y:S01]  /*0b70*/  @!PT LDS RZ, [RZ] ;  /* 0x00000000fffff984 */ /* 0x000fe20000000800 */
[----:B------:R1:W-:Y:S04]  /*0b80*/  LDGSTS.E.64 [R16+0x3000], [R46.64], !P0 ;  /* 0x030000002e107fae */ /* 0x0003e8000c121a46 */
[----:B------:R-:W0:Y:S01]  /*0b90*/  LDGDEPBAR ;  /* 0x00000000000079af */ /* 0x000e220000000000 */
[C---:B-1----:R-:W-:Y:S01]  /*0ba0*/  IMAD R16, R0.reuse, 0x1000, R54 ;  /* 0x0000100000107824 */ /* 0x042fe200078e0236 */
[----:B------:R-:W-:-:S04]  /*0bb0*/  IADD3 R0, R0, 0x1, RZ ;  /* 0x0000000100007810 */ /* 0x000fc80007ffe0ff */
[----:B------:R1:W-:Y:S01]  /*0bc0*/  LDGSTS.E.BYPASS.128 [R16], [R50.64], !P0 ;  /* 0x0000000032107fae */ /* 0x0003e2000c101c46 */
[----:B------:R-:W-:Y:S01]  /*0bd0*/  ISETP.GE.U32.AND P0, PT, R48, 0x5d, PT ;  /* 0x0000005d3000780c */ /* 0x000fe20003f06070 */
[----:B------:R-:W-:Y:S01]  /*0be0*/  IMAD.X R48, RZ, RZ, R53, P1 ;  /* 0x000000ffff307224 */ /* 0x000fe200008e0635 */
[----:B------:R-:W-:Y:S01]  /*0bf0*/  ISETP.GE.AND P1, PT, R0, 0x3, PT ;  /* 0x000000030000780c */ /* 0x000fe20003f26270 */
[----:B------:R-:W0:Y:S03]  /*0c00*/  LDGDEPBAR ;  /* 0x00000000000079af */ /* 0x000e260000000000 */
[----:B------:R-:W-:Y:S02]  /*0c10*/  ISETP.GE.U32.AND.EX P0, PT, R48, RZ, PT, P0 ;  /* 0x000000ff3000720c */ /* 0x000fe40003f06100 */
[----:B------:R-:W-:Y:S02]  /*0c20*/  SEL R0, R0, RZ, !P1 ;  /* 0x000000ff00007207 */ /* 0x000fe40004800000 */
[----:B------:R-:W-:Y:S01]  /*0c30*/  IADD3 R48, P1, R52, 0x2, RZ ;  /* 0x0000000234307810 */ /* 0x000fe20007f3e0ff */
[----:B------:R-:W-:-:S04]  /*0c40*/  DEPBAR.LE SB0, 0x4 ;  /* 0x000081000000791a */ /* 0x000fc80000000000 */
[----:B------:R-:W-:Y:S06]  /*0c50*/  BAR.SYNC.DEFER_BLOCKING 0x0 ;  /* 0x0000000000007b1d */ /* 0x000fec0000010000 */
[----:B-1----:R-:W-:Y:S04]  /*0c60*/  LDSM.16.M88.2 R16, [R49] ;  /* 0x000000003110783b */ /* 0x002fe80000000100 */
[----:B------:R-:W1:Y:S04]  /*0c70*/  LDSM.16.M88.4 R40, [R58+UR5] ;  /* 0x000000053a28783b */ /* 0x000e680008000200 */
[----:B------:R-:W2:Y:S04]  /*0c80*/  LDSM.16.M88.2 R2, [R49+0x400] ;  /* 0x000400003102783b */ /* 0x000ea80000000100 */
[----:B------:R-:W3:Y:S04]  /*0c90*/  LDSM.16.M88.2 R18, [R49+0x800] ;  /* 0x000800003112783b */ /* 0x000ee80000000100 */
[----:B------:R4:W3:Y:S02]  /*0ca0*/  LDSM.16.M88.2 R44, [R49+0xc00] ;  /* 0x000c0000312c783b */ /* 0x0008e40000000100 */
[----:B----4-:R-:W-:-:S04]  /*0cb0*/  IMAD.U32 R49, RZ, RZ, UR4 ;  /* 0x00000004ff317e24 */ /* 0x010fc8000f8e00ff */
        /* <DEDUP_REMOVED lines=13> */
[C---:B------:R-:W-:Y:S01]  /*0d90*/  IMAD R17, R0.reuse, 0x1000, R54 ;  /* 0x0000100000117824 */ /* 0x040fe200078e0236 */
[----:B------:R-:W-:Y:S01]  /*0da0*/  IMMA.16832.S8.S8.SAT R32, R40.ROW, R2.COL, R32 ;  /* 0x0000000228207237 */ /* 0x000fe20000445c20 */
[----:B------:R-:W-:-:S07]  /*0db0*/  IADD3 R0, R0, 0x1, RZ ;  /* 0x0000000100007810 */ /* 0x000fce0007ffe0ff */
[C---:B------:R-:W-:Y:S08]  /*0dc0*/  IMMA.16832.S8.S8.SAT R36, R40.reuse.ROW, R18.COL, R36 ;  /* 0x0000001228247237 */ /* 0x040ff00000445c24 */
[----:B------:R-:W-:Y:S01]  /*0dd0*/  IMMA.16832.S8.S8.SAT R12, R40.ROW, R44.COL, R12 ;  /* 0x0000002c280c7237 */ /* 0x000fe20000445c0c */
[----:B------:R-:W-:Y:S01]  /*0de0*/  @!PT LDS RZ, [RZ] ;  /* 0x00000000fffff984 */ /* 0x000fe20000000800 */
[----:B------:R-:W-:Y:S01]  /*0df0*/  @!PT LDS RZ, [RZ] ;  /* 0x00000000fffff984 */ /* 0x000fe20000000800 */
[----:B------:R-:W-:Y:S01]  /*0e00*/  @!PT LDS RZ, [RZ] ;  /* 0x00000000fffff984 */ /* 0x000fe20000000800 */
[----:B------:R1:W-:Y:S04]  /*0e10*/  LDGSTS.E.64 [R16+0x3000], [R46.64+0x20], !P0 ;  /* 0x030000202e107fae */ /* 0x0003e8000c121a46 */
[----:B------:R-:W0:Y:S04]  /*0e20*/  LDGDEPBAR ;  /* 0x00000000000079af */ /* 0x000e280000000000 */
[----:B------:R1:W-:Y:S01]  /*0e30*/  LDGSTS.E.BYPASS.128 [R17], [R50.64+0x20], !P0 ;  /* 0x0000002032117fae */ /* 0x0003e2000c101c46 */
[----:B------:R-:W-:Y:S01]  /*0e40*/  ISETP.GE.U32.AND P0, PT, R48, 0x5d, PT ;  /* 0x0000005d3000780c */ /* 0x000fe20003f06070 */
[----:B------:R-:W-:Y:S01]  /*0e50*/  IMAD.X R48, RZ, RZ, R53, P1 ;  /* 0x000000ffff307224 */ /* 0x000fe200008e0635 */
[----:B------:R-:W-:Y:S01]  /*0e60*/  ISETP.GE.AND P1, PT, R0, 0x3, PT ;  /* 0x000000030000780c */ /* 0x000fe20003f26270 */
[----:B------:R-:W0:Y:S03]  /*0e70*/  LDGDEPBAR ;  /* 0x00000000000079af */ /* 0x000e260000000000 */
[----:B------:R-:W-:-:S02]  /*0e80*/  ISETP.GE.U32.AND.EX P0, PT, R48, RZ, PT, P0 ;  /* 0x000000ff3000720c */ /* 0x000fc40003f06100 */
[----:B------:R-:W-:Y:S01]  /*0e90*/  SEL R0, R0, RZ, !P1 ;  /* 0x000000ff00007207 */ /* 0x000fe20004800000 */
[----:B------:R-:W-:-:S04]  /*0ea0*/  DEPBAR.LE SB0, 0x4 ;  /* 0x000081000000791a */ /* 0x000fc80000000000 */
[----:B------:R-:W-:Y:S06]  /*0eb0*/  BAR.SYNC.DEFER_BLOCKING 0x0 ;  /* 0x0000000000007b1d */ /* 0x000fec0000010000 */
[----:B-1----:R-:W-:Y:S04]  /*0ec0*/  LDSM.16.M88.2 R16, [R49] ;  /* 0x000000003110783b */ /* 0x002fe80000000100 */
[----:B------:R-:W1:Y:S04]  /*0ed0*/  LDSM.16.M88.4 R40, [R58+UR5] ;  /* 0x000000053a28783b */ /* 0x000e680008000200 */
[----:B------:R-:W2:Y:S04]  /*0ee0*/  LDSM.16.M88.2 R2, [R49+0x400] ;  /* 0x000400003102783b */ /* 0x000ea80000000100 */
[----:B------:R-:W3:Y:S04]  /*0ef0*/  LDSM.16.M88.2 R18, [R49+0x800] ;  /* 0x000800003112783b */ /* 0x000ee80000000100 */
[----:B------:R-:W4:Y:S01]  /*0f00*/  LDSM.16.M88.2 R44, [R49+0xc00] ;  /* 0x000c0000312c783b */ /* 0x000f220000000100 */
[C---:B-1----:R-:W-:Y:S08]  /*0f10*/  IMMA.16832.S8.S8.SAT R8, R40.reuse.ROW, R16.COL, R8 ;  /* 0x0000001028087237 */ /* 0x042ff00000445c08 */
[C---:B--2---:R-:W-:Y:S08]  /*0f20*/  IMMA.16832.S8.S8.SAT R20, R40.reuse.ROW, R2.COL, R20 ;  /* 0x0000000228147237 */ /* 0x044ff00000445c14 */
[C---:B---3--:R-:W-:Y:S08]  /*0f30*/  IMMA.16832.S8.S8.SAT R24, R40.reuse.ROW, R18.COL, R24 ;  /* 0x0000001228187237 */ /* 0x048ff00000445c18 */
[----:B----4-:R-:W-:Y:S01]  /*0f40*/  IMMA.16832.S8.S8.SAT R28, R40.ROW, R44.COL, R28 ;  /* 0x0000002c281c7237 */ /* 0x010fe20000445c1c */
[----:B------:R-:W1:Y:S01]  /*0f50*/  LDSM.16.M88.4 R40, [R57+UR5] ;  /* 0x000000053928783b */ /* 0x000e620008000200 */
[----:B------:R-:W-:-:S06]  /*0f60*/  ULEA UR5, UR4, 0x3000, 0xb ;  /* 0x0000300004057891 */ /* 0x000fcc000f8e583f */
[C---:B-1----:R-:W-:Y:S07]  /*0f70*/  IMMA.16832.S8.S8.SAT R4, R40.reuse.ROW, R16.COL, R4 ;  /* 0x0000001028047237 */ /* 0x042fee0000445c04 */
[C---:B------:R-:W-:Y:S01]  /*0f80*/  IMAD R16, R0.reuse, 0x800, R55 ;  /* 0x0000080000107824 */ /* 0x040fe200078e0237 */
[----:B------:R-:W-:Y:S01]  /*0f90*/  BAR.SYNC.DEFER_BLOCKING 0x0 ;  /* 0x0000000000007b1d */ /* 0x000fe20000010000 */
[C---:B------:R-:W-:Y:S01]  /*0fa0*/  IMAD R17, R0.reuse, 0x1000, R54 ;  /* 0x0000100000117824 */ /* 0x040fe200078e0236 */
[----:B------:R-:W-:Y:S01]  /*0fb0*/  IMMA.16832.S8.S8.SAT R32, R40.ROW, R2.COL, R32 ;  /* 0x0000000228207237 */ /* 0x000fe20000445c20 */
[----:B------:R-:W-:-:S06]  /*0fc0*/  IADD3 R0, R0, 0x1, RZ ;  /* 0x0000000100007810 */ /* 0x000fcc0007ffe0ff */
[----:B------:R-:W-:Y:S01]  /*0fd0*/  IMAD.U32 R3, RZ, RZ, UR4 ;  /* 0x00000004ff037e24 */ /* 0x000fe2000f8e00ff */
[----:B------:R-:W-:Y:S03]  /*0fe0*/  IMMA.16832.S8.S8.SAT R36, R40.ROW, R18.COL, R36 ;  /* 0x0000001228247237 */ /* 0x000fe60000445c24 */
[----:B------:R-:W-:-:S05]  /*0ff0*/  IMAD R2, R3, 0x1000, R56 ;  /* 0x0000100003027824 */ /* 0x000fca00078e0238 */
[----:B------:R-:W-:Y:S01]  /*1000*/  IMMA.16832.S8.S8.SAT R12, R40.ROW, R44.COL, R12 ;  /* 0x0000002c280c7237 */ /* 0x000fe20000445c0c */
[----:B------:R-:W-:Y:S01]  /*1010*/  @!PT LDS RZ, [RZ] ;  /* 0x00000000fffff984 */ /* 0x000fe20000000800 */
[----:B------:R-:W-:Y:S01]  /*1020*/  @!PT LDS RZ, [RZ] ;  /* 0x00000000fffff984 */ /* 0x000fe20000000800 */
[----:B------:R-:W-:Y:S01]  /*1030*/  @!PT LDS RZ, [RZ] ;  /* 0x00000000fffff984 */ /* 0x000fe20000000800 */
[----:B------:R1:W-:Y:S04]  /*1040*/  LDGSTS.E.64 [R16+0x3000], [R46.64+0x40], !P0 ;  /* 0x030000402e107fae */ /* 0x0003e8000c121a46 */
[----:B------:R-:W0:Y:S04]  /*1050*/  LDGDEPBAR ;  /* 0x00000000000079af */ /* 0x000e280000000000 */
[----:B------:R1:W-:Y:S04]  /*1060*/  LDGSTS.E.BYPASS.128 [R17], [R50.64+0x40], !P0 ;  /* 0x0000004032117fae */ /* 0x0003e8000c101c46 */
[----:B------:R-:W0:Y:S01]  /*1070*/  LDGDEPBAR ;  /* 0x00000000000079af */ /* 0x000e220000000000 */
[----:B------:R-:W-:-:S04]  /*1080*/  DEPBAR.LE SB0, 0x4 ;  /* 0x000081000000791a */ /* 0x000fc80000000000 */
[----:B------:R-:W-:Y:S06]  /*1090*/  BAR.SYNC.DEFER_BLOCKING 0x0 ;  /* 0x0000000000007b1d */ /* 0x000fec0000010000 */
[----:B------:R-:W-:Y:S04]  /*10a0*/  LDSM.16.M88.2 R44, [R2] ;  /* 0x00000000022c783b */ /* 0x000fe80000000100 */
[----:B------:R-:W2:Y:S04]  /*10b0*/  LDSM.16.M88.4 R40, [R58+UR5] ;  /* 0x000000053a28783b */ /* 0x000ea80008000200 */
[----:B-1----:R-:W1:Y:S04]  /*10c0*/  LDSM.16.M88.4 R16, [R57+UR5] ;  /* 0x000000053910783b */ /* 0x002e680008000200 */
[----:B------:R-:W3:Y:S01]  /*10d0*/  LDSM.16.M88.2 R48, [R2+0x400] ;  /* 0x000400000230783b */ /* 0x000ee20000000100 */
[-C--:B--2---:R-:W-:Y:S08]  /*10e0*/  IMMA.16832.S8.S8.SAT R8, R40.ROW, R44.reuse.COL, R8 ;  /* 0x0000002c28087237 */ /* 0x084ff00000445c08 */
[----:B-1----:R-:W-:Y:S01]  /*10f0*/  IMMA.16832.S8.S8.SAT R4, R16.ROW, R44.COL, R4 ;  /* 0x0000002c10047237 */ /* 0x002fe20000445c04 */
[----:B------:R-:W1:Y:S04]  /*1100*/  LDSM.16.M88.2 R44, [R2+0x800] ;  /* 0x00080000022c783b */ /* 0x000e680000000100 */
[----:B------:R-:W2:Y:S03]  /*1110*/  LDSM.16.M88.2 R2, [R2+0xc00] ;  /* 0x000c00000202783b */ /* 0x000ea60000000100 */
[-C--:B---3--:R-:W-:Y:S08]  /*1120*/  IMMA.16832.S8.S8.SAT R20, R40.ROW, R48.reuse.COL, R20 ;  /* 0x0000003028147237 */ /* 0x088ff00000445c14 */
[----:B------:R-:W-:Y:S01]  /*1130*/  IMMA.16832.S8.S8.SAT R32, R16.ROW, R48.COL, R32 ;  /* 0x0000003010207237 */ /* 0x000fe20000445c20 */
[----:B------:R-:W-:Y:S06]  /*1140*/  BAR.SYNC.DEFER_BLOCKING 0x0 ;  /* 0x0000000000007b1d */ /* 0x000fec0000010000 */
[----:B------:R-:W-:Y:S01]  /*1150*/  IADD3 R49, P2, R46, 0x80, RZ ;  /* 0x000000802e317810 */ /* 0x000fe20007f5e0ff */
[C---:B-1----:R-:W-:Y:S08]  /*1160*/  IMMA.16832.S8.S8.SAT R24, R40.reuse.ROW, R44.COL, R24 ;  /* 0x0000002c28187237 */ /* 0x042ff00000445c18 */
[----:B--2---:R-:W-:Y:S07]  /*1170*/  IMMA.16832.S8.S8.SAT R28, R40.ROW, R2.COL, R28 ;  /* 0x00000002281c7237 */ /* 0x004fee0000445c1c */
[----:B------:R-:W-:Y:S01]  /*1180*/  IADD3 R40, P1, R52, 0x3, RZ ;  /* 0x0000000334287810 */ /* 0x000fe20007f3e0ff */
[----:B------:R-:W-:Y:S03]  /*1190*/  IMMA.16832.S8.S8.SAT R36, R16.ROW, R44.COL, R36 ;  /* 0x0000002c10247237 */ /* 0x000fe60000445c24 */
[----:B------:R-:W-:Y:S01]  /*11a0*/  ISETP.GE.U32.AND P0, PT, R40, 0x5d, PT ;  /* 0x0000005d2800780c */ /* 0x000fe20003f06070 */
[----:B------:R-:W-:Y:S01]  /*11b0*/  IMAD.X R40, RZ, RZ, R53, P1 ;  /* 0x000000ffff287224 */ /* 0x000fe200008e0635 */
[----:B------:R-:W-:-:S03]  /*11c0*/  ISETP.GE.AND P1, PT, R0, 0x3, PT ;  /* 0x000000030000780c */ /* 0x000fc60003f26270 */
[----:B------:R-:W-:Y:S01]  /*11d0*/  IMMA.16832.S8.S8.SAT R12, R16.ROW, R2.COL, R12 ;  /* 0x00000002100c7237 */ /* 0x000fe20000445c0c */
[----:B------:R-:W-:Y:S02]  /*11e0*/  ISETP.GE.U32.AND.EX P0, PT, R40, RZ, PT, P0 ;  /* 0x000000ff2800720c */ /* 0x000fe40003f06100 */
[----:B------:R-:W-:Y:S02]  /*11f0*/  SEL R0, R0, RZ, !P1 ;  /* 0x000000ff00007207 */ /* 0x000fe40004800000 */
[----:B------:R-:W-:-:S03]  /*1200*/  IADD3 R48, P1, R50, 0x80, RZ ;  /* 0x0000008032307810 */ /* 0x000fc60007f3e0ff */
[C---:B------:R-:W-:Y:S02]  /*1210*/  IMAD R40, R0.reuse, 0x800, R55 ;  /* 0x0000080000287824 */ /* 0x040fe400078e0237 */
[----:B------:R-:W-:-:S04]  /*1220*/  IMAD R41, R0, 0x1000, R54 ;  /* 0x0000100000297824 */ /* 0x000fc800078e0236 */
[----:B------:R-:W-:Y:S01]  /*1230*/  @!PT LDS RZ, [RZ] ;  /* 0x00000000fffff984 */ /* 0x000fe20000000800 */
[----:B------:R-:W-:Y:S01]  /*1240*/  @!PT LDS RZ, [RZ] ;  /* 0x00000000fffff984 */ /* 0x000fe20000000800 */
[----:B------:R-:W-:Y:S01]  /*1250*/  @!PT LDS RZ, [RZ] ;  /* 0x00000000fffff984 */ /* 0x000fe20000000800 */
[----:B------:R1:W-:Y:S04]  /*1260*/  LDGSTS.E.64 [R40+0x3000], [R46.64+0x60], !P0 ;  /* 0x030000602e287fae */ /* 0x0003e8000c121a46 */
[----:B------:R-:W0:Y:S04]  /*1270*/  LDGDEPBAR ;  /* 0x00000000000079af */ /* 0x000e280000000000 */
[----:B------:R2:W-:Y:S01]  /*1280*/  LDGSTS.E.BYPASS.128 [R41], [R50.64+0x60], !P0 ;  /* 0x0000006032297fae */ /* 0x0005e2000c101c46 */
[----:B------:R-:W-:-:S03]  /*1290*/  IADD3 R52, P0, R52, 0x4, RZ ;  /* 0x0000000434347810 */ /* 0x000fc60007f1e0ff */
[----:B------:R-:W0:Y:S01]  /*12a0*/  LDGDEPBAR ;  /* 0x00000000000079af */ /* 0x000e220000000000 */
[----:B-1----:R-:W-:Y:S02]  /*12b0*/  IMAD.X R46, RZ, RZ, R47, P2 ;  /* 0x000000ffff2e7224 */ /* 0x002fe400010e062f */
[----:B------:R-:W-:Y:S01]  /*12c0*/  IMAD.X R53, RZ, RZ, R53, P0 ;  /* 0x000000ffff357224 */ /* 0x000fe200000e0635 */
[----:B------:R-:W-:-:S04]  /*12d0*/  ISETP.NE.U32.AND P0, PT, R52, 0x60, PT ;  /* 0x000000603400780c */ /* 0x000fc80003f05070 */
[----:B------:R-:W-:Y:S01]  /*12e0*/  ISETP.NE.AND.EX P0, PT, R53, RZ, PT, P0 ;  /* 0x000000ff3500720c */ /* 0x000fe20003f05300 */
[----:B--2---:R-:W-:-:S12]  /*12f0*/  IMAD.X R50, RZ, RZ, R51, P1 ;  /* 0x000000ffff327224 */ /* 0x004fd800008e0633 */
[----:B------:R-:W-:Y:S05]  /*1300*/  @P0 BRA `(.L_x_0) ;  /* 0xfffff59000000947 */ /* 0x000fea000383ffff */
[----:B------:R-:W1:Y:S01]  /*1310*/  S2R R16, SR_TID.X ;  /* 0x0000000000107919 */ /* 0x000e620000002100 */
[----:B------:R-:W-:-:S04]  /*1320*/  DEPBAR.LE SB0, 0x0 ;  /* 0x000080000000791a */ /* 0x000fc80000000000 */
[----:B------:R-:W2:Y:S01]  /*1330*/  S2R R43, SR_TID.X ;  /* 0x00000000002b7919 */ /* 0x000ea20000002100 */
[----:B------:R-:W-:-:S03]  /*1340*/  LOP3.LUT R59, R59, 0x7c, R61, 0xf8, !PT ;  /* 0x0000007c3b3b7812 */ /* 0x000fc600078ef83d */
[----:B------:R-:W3:Y:S04]  /*1350*/  S2R R42, SR_TID.X ;  /* 0x00000000002a7919 */ /* 0x000ee80000002100 */
[----:B------:R-:W-:Y:S01]  /*1360*/  BAR.SYNC.DEFER_BLOCKING 0x0 ;  /* 0x0000000000007b1d */ /* 0x000fe20000010000 */
[----:B------:R-:W-:Y:S01]  /*1370*/  ISETP.GE.AND P0, PT, R59, 0x3000, PT ;  /* 0x000030003b00780c */ /* 0x000fe20003f06270 */
[C---:B-1----:R-:W-:Y:S02]  /*1380*/  IMAD.SHL.U32 R2, R16.reuse, 0x20, RZ ;  /* 0x0000002010027824 */ /* 0x042fe400078e00ff */
[----:B------:R-:W-:-:S03]  /*1390*/  IMAD.SHL.U32 R0, R16, 0x2, RZ ;  /* 0x0000000210007824 */ /* 0x000fc600078e00ff */
[----:B------:R-:W-:Y:S02]  /*13a0*/  LOP3.LUT R3, R2, 0x180, RZ, 0xc0, !PT ;  /* 0x0000018002037812 */ /* 0x000fe400078ec0ff */
[----:B--2---:R-:W-:Y:S02]  /*13b0*/  LOP3.LUT R43, R43, 0x10, RZ, 0xc0, !PT ;  /* 0x000000102b2b7812 */ /* 0x004fe400078ec0ff */
[----:B------:R-:W-:Y:S02]  /*13c0*/  LOP3.LUT R0, R3, 0x6, R0, 0xf8, !PT ;  /* 0x0000000603007812 */ /* 0x000fe400078ef800 */
[----:B------:R-:W-:Y:S02]  /*13d0*/  SHF.R.U32.HI R3, RZ, 0x3, R61 ;  /* 0x00000003ff037819 */ /* 0x000fe4000001163d */
[----:B---3--:R-:W-:Y:S01]  /*13e0*/  SHF.R.U32.HI R42, RZ, 0x2, R42 ;  /* 0x00000002ff2a7819 */ /* 0x008fe2000001162a */
[----:B------:R-:W-:Y:S01]  /*13f0*/  IMAD R2, R43, 0x20, R0 ;  /* 0x000000202b027824 */ /* 0x000fe200078e0200 */
[----:B------:R-:W-:Y:S01]  /*1400*/  LOP3.LUT R0, R61, 0x3fc, RZ, 0xc0, !PT ;  /* 0x000003fc3d007812 */ /* 0x000fe200078ec0ff */
[----:B------:R-:W1:Y:S01]  /*1410*/  S2R R43, SR_TID.X ;  /* 0x00000000002b7919 */ /* 0x000e620000002100 */
[----:B------:R-:W-:-:S02]  /*1420*/  LOP3.LUT R3, R3, 0x70, RZ, 0xc0, !PT ;  /* 0x0000007003037812 */ /* 0x000fc400078ec0ff */
[C---:B------:R-:W-:Y:S02]  /*1430*/  LOP3.LUT R17, R0.reuse, 0x400, RZ, 0xfc, !PT ;  /* 0x0000040000117812 */ /* 0x040fe400078efcff */
[C---:B------:R-:W-:Y:S01]  /*1440*/  LOP3.LUT R18, R0.reuse, 0x800, RZ, 0xfc, !PT ;  /* 0x0000080000127812 */ /* 0x040fe200078efcff */
[----:B------:R-:W-:Y:S01]  /*1450*/  IMAD R48, R0, 0x4, R3 ;  /* 0x0000000400307824 */ /* 0x000fe200078e0203 */
[----:B------:R-:W-:Y:S02]  /*1460*/  SHF.R.U32.HI R17, RZ, 0x3, R17 ;  /* 0x00000003ff117819 */ /* 0x000fe40000011611 */
[----:B------:R-:W-:Y:S02]  /*1470*/  LOP3.LUT R42, R42, 0x18, RZ, 0xc0, !PT ;  /* 0x000000182a2a7812 */ /* 0x000fe400078ec0ff */
[----:B------:R-:W-:Y:S02]  /*1480*/  LOP3.LUT R19, R0, 0xc00, RZ, 0xfc, !PT ;  /* 0x00000c0000137812 */ /* 0x000fe400078efcff */
[----:B------:R-:W-:-:S02]  /*1490*/  LOP3.LUT R41, R17, 0xf0, RZ, 0xc0, !PT ;  /* 0x000000f011297812 */ /* 0x000fc400078ec0ff */
[----:B------:R-:W-:Y:S02]  /*14a0*/  SHF.R.U32.HI R18, RZ, 0x3, R18 ;  /* 0x00000003ff127819 */ /* 0x000fe40000011612 */
[----:B------:R-:W-:-:S04]  /*14b0*/  SHF.R.U32.HI R40, RZ, 0x3, R19 ;  /* 0x00000003ff287819 */ /* 0x000fc80000011613 */
[----:B------:R-:W-:Y:S02]  /*14c0*/  LOP3.LUT R45, R40, 0x1f0, RZ, 0xc0, !PT ;  /* 0x000001f0282d7812 */ /* 0x000fe400078ec0ff */
[----:B-1----:R-:W-:-:S05]  /*14d0*/  LOP3.LUT R43, R43, 0x80, RZ, 0xc0, !PT ;  /* 0x000000802b2b7812 */ /* 0x002fca00078ec0ff */
[----:B------:R-:W-:Y:S01]  /*14e0*/  IMAD R2, R43, 0x10, R2 ;  /* 0x000000102b027824 */ /* 0x000fe200078e0202 */
[----:B------:R-:W-:-:S04]  /*14f0*/  LOP3.LUT R43, R18, 0x170, RZ, 0xc0, !PT ;  /* 0x00000170122b7812 */ /* 0x000fc800078ec0ff */
[----:B------:R-:W-:Y:S02]  /*1500*/  IADD3 R3, R2, 0x400, RZ ;  /* 0x0000040002037810 */ /* 0x000fe40007ffe0ff */
[----:B------:R-:W-:Y:S02]  /*1510*/  LOP3.LUT R17, R42, R2, RZ, 0xfc, !PT ;  /* 0x000000022a117212 */ /* 0x000fe400078efcff */
[----:B------:R-:W-:Y:S02]  /*1520*/  SHF.R.U32.HI R2, RZ, 0x3, R2 ;  /* 0x00000003ff027819 */ /* 0x000fe40000011602 */
[----:B------:R-:W-:Y:S01]  /*1530*/  SHF.R.U32.HI R19, RZ, 0x3, R3 ;  /* 0x00000003ff137819 */ /* 0x000fe20000011603 */
[----:B------:R-:W-:Y:S01]  /*1540*/  IMAD R3, R0, 0x4, R41 ;  /* 0x0000000400037824 */ /* 0x000fe200078e0229 */
[----:B------:R-:W-:Y:S01]  /*1550*/  LOP3.LUT R18, R2, 0x1fc, RZ, 0xc0, !PT ;  /* 0x000001fc02127812 */ /* 0x000fe200078ec0ff */
[C---:B------:R-:W-:Y:S01]  /*1560*/  IMAD R2, R0.reuse, 0x4, R43 ;  /* 0x0000000400027824 */ /* 0x040fe200078e022b */
[----:B------:R-:W-:Y:S01]  /*1570*/  LOP3.LUT R40, R19, 0x1f0, RZ, 0xc0, !PT ;  /* 0x000001f013287812 */ /* 0x000fe200078ec0ff */
[----:B------:R-:W-:Y:S01]  /*1580*/  IMAD R0, R0, 0x4, R45 ;  /* 0x0000000400007824 */ /* 0x000fe200078e022d */
[----:B------:R-:W-:Y:S01]  /*1590*/  SHF.R.U32.HI R41, RZ, 0x5, R16 ;  /* 0x00000005ff297819 */ /* 0x000fe20000011610 */
[----:B------:R-:W-:-:S02]  /*15a0*/  IMAD R49, R17, 0x4, R18 ;  /* 0x0000000411317824 */ /* 0x000fc400078e0212 */
[----:B------:R-:W-:Y:S01]  /*15b0*/  IMAD R50, R17, 0x4, R40 ;  /* 0x0000000411327824 */ /* 0x000fe200078e0228 */
[----:B------:R-:W-:Y:S02]  /*15c0*/  SGXT.U32 R41, R41, 0x3 ;  /* 0x000000032929781a */ /* 0x000fe40000000000 */
[----:B------:R-:W-:Y:S02]  /*15d0*/  STS.64 [R49], R8 ;  /* 0x0000000831007388 */ /* 0x000fe40000000a00 */
[----:B------:R-:W-:Y:S02]  /*15e0*/  LOP3.LUT R60, R41, R60, RZ, 0xfc, !PT ;  /* 0x0000003c293c7212 */ /* 0x000fe400078efcff */
[----:B------:R-:W-:Y:S02]  /*15f0*/  STS.64 [R50+0x1000], R10 ;  /* 0x0010000a32007388 */ /* 0x000fe40000000a00 */
[C---:B------:R-:W-:Y:S01]  /*1600*/  ISETP.LT.AND P1, PT, R60.reuse, 0x1010, !P0 ;  /* 0x000010103c00780c */ /* 0x040fe20004721270 */
[C---:B------:R-:W-:Y:S01]  /*1610*/  IMAD R59, R60.reuse, 0x3000, R59 ;  /* 0x000030003c3b7824 */ /* 0x040fe200078e023b */
[----:B------:R-:W-:Y:S04]  /*1620*/  STS.64 [R49+0x80], R20 ;  /* 0x0000801431007388 */ /* 0x000fe80000000a00 */
[----:B------:R-:W-:Y:S04]  /*1630*/  STS.64 [R50+0x1080], R22 ;  /* 0x0010801632007388 */ /* 0x000fe80000000a00 */
[----:B------:R-:W-:Y:S04]  /*1640*/  STS.64 [R49+0x100], R24 ;  /* 0x0001001831007388 */ /* 0x000fe80000000a00 */
[----:B------:R-:W-:Y:S04]  /*1650*/  STS.64 [R50+0x1100], R26 ;  /* 0x0011001a32007388 */ /* 0x000fe80000000a00 */
[----:B------:R-:W-:Y:S04]  /*1660*/  STS.64 [R49+0x180], R28 ;  /* 0x0001801c31007388 */ /* 0x000fe80000000a00 */
[----:B------:R-:W-:Y:S04]  /*1670*/  STS.64 [R50+0x1180], R30 ;  /* 0x0011801e32007388 */ /* 0x000fe80000000a00 */
[----:B------:R-:W-:Y:S06]  /*1680*/  BAR.SYNC.DEFER_BLOCKING 0x0 ;  /* 0x0000000000007b1d */ /* 0x000fec0000010000 */
[----:B------:R-:W1:Y:S04]  /*1690*/  LDS.128 R16, [R48] ;  /* 0x0000000030107984 */ /* 0x000e680000000c00 */
[----:B------:R-:W2:Y:S04]  /*16a0*/  LDS.128 R40, [R3+0x1000] ;  /* 0x0010000003287984 */ /* 0x000ea80000000c00 */
[----:B------:R-:W3:Y:S04]  /*16b0*/  LDS.128 R8, [R2+0x2000] ;  /* 0x0020000002087984 */ /* 0x000ee80000000c00 */
[----:B------:R-:W4:Y:S04]  /*16c0*/  LDS.128 R20, [R0+0x3000] ;  /* 0x0030000000147984 */ /* 0x000f280000000c00 */
[----:B------:R-:W-:Y:S06]  /*16d0*/  BAR.SYNC.DEFER_BLOCKING 0x0 ;  /* 0x0000000000007b1d */ /* 0x000fec0000010000 */
[----:B------:R1:W-:Y:S04]  /*16e0*/  STS.64 [R49], R4 ;  /* 0x0000000431007388 */ /* 0x0003e80000000a00 */
[----:B------:R2:W-:Y:S04]  /*16f0*/  STS.64 [R50+0x1000], R6 ;  /* 0x0010000632007388 */ /* 0x0005e80000000a00 */
[----:B------:R-:W-:Y:S04]  /*1700*/  STS.64 [R49+0x80], R32 ;  /* 0x0000802031007388 */ /* 0x000fe80000000a00 */
[----:B------:R-:W-:Y:S01]  /*1710*/  STS.64 [R50+0x1080], R34 ;  /* 0x0010802232007388 */ /* 0x000fe20000000a00 */
[----:B-1----:R-:W-:-:S02]  /*1720*/  LOP3.LUT R4, R60, 0x8, RZ, 0xfc, !PT ;  /* 0x000000083c047812 */ /* 0x002fc400078efcff */
[----:B------:R-:W-:Y:S01]  /*1730*/  LOP3.LUT R5, R60, 0x20, RZ, 0xfc, !PT ;  /* 0x000000203c057812 */ /* 0x000fe200078efcff */
[----:B------:R-:W-:Y:S01]  /*1740*/  STS.64 [R49+0x100], R36 ;  /* 0x0001002431007388 */ /* 0x000fe20000000a00 */
[----:B------:R-:W-:Y:S02]  /*1750*/  ISETP.LT.AND P6, PT, R4, 0x1010, !P0 ;  /* 0x000010100400780c */ /* 0x000fe400047c1270 */
[C---:B------:R-:W-:Y:S01]  /*1760*/  LOP3.LUT R4, R60.reuse, 0x10, RZ, 0xfc, !PT ;  /* 0x000000103c047812 */ /* 0x040fe200078efcff */
[----:B------:R-:W-:Y:S01]  /*1770*/  STS.64 [R50+0x1100], R38 ;  /* 0x0011002632007388 */ /* 0x000fe20000000a00 */
[----:B--2---:R-:W-:Y:S02]  /*1780*/  LOP3.LUT R6, R60, 0x18, RZ, 0xfc, !PT ;  /* 0x000000183c067812 */ /* 0x004fe400078efcff */
[----:B------:R-:W-:Y:S01]  /*1790*/  ISETP.LT.AND P5, PT, R4, 0x1010, !P0 ;  /* 0x000010100400780c */ /* 0x000fe200047a1270 */
[----:B------:R1:W-:Y:S01]  /*17a0*/  STS.64 [R49+0x180], R12 ;  /* 0x0001800c31007388 */ /* 0x0003e20000000a00 */
[----:B------:R-:W-:Y:S01]  /*17b0*/  IMAD.MOV.U32 R4, RZ, RZ, 0x4 ;  /* 0x00000004ff047424 */ /* 0x000fe200078e00ff */
[----:B------:R-:W-:-:S02]  /*17c0*/  ISETP.LT.AND P3, PT, R5, 0x1010, !P0 ;  /* 0x000010100500780c */ /* 0x000fc40004761270 */
[----:B------:R2:W-:Y:S01]  /*17d0*/  STS.64 [R50+0x1180], R14 ;  /* 0x0011800e32007388 */ /* 0x0005e20000000a00 */
[----:B------:R-:W-:-:S03]  /*17e0*/  LOP3.LUT R5, R60, 0x30, RZ, 0xfc, !PT ;  /* 0x000000303c057812 */ /* 0x000fc600078efcff */
[----:B------:R-:W-:Y:S01]  /*17f0*/  BAR.SYNC.DEFER_BLOCKING 0x0 ;  /* 0x0000000000007b1d */ /* 0x000fe20000010000 */
[----:B------:R-:W-:Y:S02]  /*1800*/  ISETP.LT.AND P4, PT, R6, 0x1010, !P0 ;  /* 0x000010100600780c */ /* 0x000fe40004781270 */
[----:B------:R-:W-:Y:S02]  /*1810*/  IADD3 R7, R59, 0x18000, RZ ;  /* 0x000180003b077810 */ /* 0x000fe40007ffe0ff */
[C---:B-1----:R-:W-:Y:S02]  /*1820*/  LOP3.LUT R12, R60.reuse, 0x28, RZ, 0xfc, !PT ;  /* 0x000000283c0c7812 */ /* 0x042fe400078efcff */
[----:B------:R-:W-:Y:S01]  /*1830*/  LOP3.LUT R60, R60, 0x38, RZ, 0xfc, !PT ;  /* 0x000000383c3c7812 */ /* 0x000fe200078efcff */
[----:B------:R-:W-:Y:S01]  /*1840*/  IMAD.WIDE R6, R7, R4, c[0x0][0x170] ;  /* 0x00005c0007067625 */ /* 0x000fe200078e0204 */
[----:B------:R-:W-:Y:S02]  /*1850*/  ISETP.LT.AND P2, PT, R12, 0x1010, !P0 ;  /* 0x000010100c00780c */ /* 0x000fe40004741270 */
[----:B------:R-:W-:-:S02]  /*1860*/  IADD3 R13, R59, 0x30000, RZ ;  /* 0x000300003b0d7810 */ /* 0x000fc40007ffe0ff */
[C---:B--2---:R-:W-:Y:S02]  /*1870*/  IADD3 R15, R59.reuse, 0x48000, RZ ;  /* 0x000480003b0f7810 */ /* 0x044fe40007ffe0ff */
[----:B------:R-:W-:Y:S01]  /*1880*/  IADD3 R33, R59, 0x78000, RZ ;  /* 0x000780003b217810 */ /* 0x000fe20007ffe0ff */
[----:B------:R-:W-:Y:S01]  /*1890*/  IMAD.WIDE R12, R13, R4, c[0x0][0x170] ;  /* 0x00005c000d0c7625 */ /* 0x000fe200078e0204 */
[----:B------:R-:W-:-:S03]  /*18a0*/  IADD3 R35, R59, 0x90000, RZ ;  /* 0x000900003b237810 */ /* 0x000fc60007ffe0ff */
[-C--:B------:R-:W-:Y:S01]  /*18b0*/  IMAD.WIDE R14, R15, R4.reuse, c[0x0][0x170] ;  /* 0x00005c000f0e7625 */ /* 0x080fe200078e0204 */
[----:B------:R-:W1:Y:S04]  /*18c0*/  LDS.128 R24, [R48] ;  /* 0x0000000030187984 */ /* 0x000e680000000c00 */
[----:B------:R-:W2:Y:S04]  /*18d0*/  LDS.128 R28, [R3+0x1000] ;  /* 0x00100000031c7984 */ /* 0x000ea80000000c00 */
[----:B------:R3:W2:Y:S02]  /*18e0*/  LDS.128 R44, [R2+0x2000] ;  /* 0x00200000022c7984 */ /* 0x0006a40000000c00 */
[----:B---3--:R-:W-:-:S05]  /*18f0*/  IMAD.WIDE R2, R59, R4, c[0x0][0x170] ;  /* 0x00005c003b027625 */ /* 0x008fca00078e0204 */
[----:B------:R3:W-:Y:S01]  /*1900*/  @P1 STG.E.128 [R2.64], R16 ;  /* 0x0000001002001986 */ /* 0x0007e2000c101d06 */
[----:B------:R-:W-:Y:S02]  /*1910*/  ISETP.LT.AND P1, PT, R5, 0x1010, !P0 ;  /* 0x000010100500780c */ /* 0x000fe40004721270 */
[----:B------:R-:W-:Y:S01]  /*1920*/  ISETP.LT.AND P0, PT, R60, 0x1010, !P0 ;  /* 0x000010103c00780c */ /* 0x000fe20004701270 */
[----:B------:R1:W-:Y:S01]  /*1930*/  @P6 STG.E.128 [R6.64], R40 ;  /* 0x0000002806006986 */ /* 0x0003e2000c101d06 */
[----:B------:R-:W-:-:S03]  /*1940*/  IADD3 R5, R59, 0x60000, RZ ;  /* 0x000600003b057810 */ /* 0x000fc60007ffe0ff */
[----:B------:R2:W-:Y:S04]  /*1950*/  @P5 STG.E.128 [R12.64], R8 ;  /* 0x000000080c005986 */ /* 0x0005e8000c101d06 */
[----:B----4-:R4:W-:Y:S01]  /*1960*/  @P4 STG.E.128 [R14.64], R20 ;  /* 0x000000140e004986 */ /* 0x0109e2000c101d06 */
[----:B---3--:R-:W-:-:S04]  /*1970*/  IMAD.WIDE R2, R5, R4, c[0x0][0x170] ;  /* 0x00005c0005027625 */ /* 0x008fc800078e0204 */
[-C--:B------:R-:W-:Y:S01]  /*1980*/  IMAD.WIDE R16, R33, R4.reuse, c[0x0][0x170] ;  /* 0x00005c0021107625 */ /* 0x080fe200078e0204 */
[----:B-1----:R4:W-:Y:S03]  /*1990*/  @P3 STG.E.128 [R2.64], R24 ;  /* 0x0000001802003986 */ /* 0x0029e6000c101d06 */
[----:B------:R-:W-:Y:S01]  /*19a0*/  IMAD.WIDE R18, R35, R4, c[0x0][0x170] ;  /* 0x00005c0023127625 */ /* 0x000fe200078e0204 */
[----:B--2---:R4:W-:Y:S04]  /*19b0*/  @P2 STG.E.128 [R16.64], R28 ;  /* 0x0000001c10002986 */ /* 0x0049e8000c101d06 */
[----:B------:R4:W-:Y:S01]  /*19c0*/  @P1 STG.E.128 [R18.64], R44 ;  /* 0x0000002c12001986 */ /* 0x0009e2000c101d06 */
[----:B------:R-:W-:Y:S05]  /*19d0*/  @!P0 EXIT ;  /* 0x000000000000894d */ /* 0x000fea0003800000 */
[----:B------:R-:W1:Y:S01]  /*19e0*/  LDS.128 R8, [R0+0x3000] ;  /* 0x0030000000087984 */ /* 0x000e620000000c00 */
[----:B------:R-:W-:-:S05]  /*19f0*/  IADD3 R5, R59, 0xa8000, RZ ;  /* 0x000a80003b057810 */ /* 0x000fca0007ffe0ff */
[----:B------:R-:W-:-:S05]  /*1a00*/  IMAD.WIDE R4, R5, R4, c[0x0][0x170] ;  /* 0x00005c0005047625 */ /* 0x000fca00078e0204 */
[----:B-1----:R-:W-:Y:S01]  /*1a10*/  STG.E.128 [R4.64], R8 ;  /* 0x0000000804007986 */ /* 0x002fe2000c101d06 */
[----:B------:R-:W-:Y:S05]  /*1a20*/  EXIT ;  /* 0x000000000000794d */ /* 0x000fea0003800000 */
.L_x_1:
[----:B------:R-:W-:-:S00]  /*1a30*/  BRA `(.L_x_1) ;  /* 0xfffffff000007947 */ /* 0x000fc0000383ffff */
[----:B------:R-:W-:-:S00]  /*1a40*/  NOP ;  /* 0x0000000000007918 */ /* 0x000fc00000000000 */
        /* <DEDUP_REMOVED lines=11> */
.L_x_2:


//--------------------- .nv.shared.triton_mm      --------------------------
	.section	.nv.shared.triton_mm,"aw",@nobits
	.sectionflags	@""
	.align	16
